	.headerflags	@"EF_CUDA_TEXMODE_UNIFIED EF_CUDA_64BIT_ADDRESS EF_CUDA_ACCELERATORS EF_CUDA_SM90 EF_CUDA_VIRTUAL_SM(EF_CUDA_SM90)"
	.elftype	@"ET_EXEC"


//--------------------- .nv.info                  --------------------------
	.section	.nv.info,"",@"SHT_CUDA_INFO"
	.align	4


	//----- nvinfo : EIATTR_REGCOUNT
	.align		4
        /*0000*/ 	.byte	0x04, 0x2f
        /*0002*/ 	.short	(.L_3 - .L_2)
	.align		4
.L_2:
        /*0004*/ 	.word	index@(triton_poi_fused__native_batch_norm_legit_no_training_hardtanh_7)
        /*0008*/ 	.word	0x00000010


	//----- nvinfo : EIATTR_MIN_STACK_SIZE
	.align		4
.L_3:
        /*000c*/ 	.byte	0x04, 0x12
        /*000e*/ 	.short	(.L_5 - .L_4)
	.align		4
.L_4:
        /*0010*/ 	.word	index@(triton_poi_fused__native_batch_norm_legit_no_training_hardtanh_7)
        /*0014*/ 	.word	0x00000000


	//----- nvinfo : EIATTR_FRAME_SIZE
	.align		4
.L_5:
        /*0018*/ 	.byte	0x04, 0x11
        /*001a*/ 	.short	(.L_7 - .L_6)
	.align		4
.L_6:
        /*001c*/ 	.word	index@(triton_poi_fused__native_batch_norm_legit_no_training_hardtanh_7)
        /*0020*/ 	.word	0x00000000


	//----- nvinfo : EIATTR_MIN_STACK_SIZE
	.align		4
.L_7:
        /*0024*/ 	.byte	0x04, 0x12
        /*0026*/ 	.short	(.L_9 - .L_8)
	.align		4
.L_8:
        /*0028*/ 	.word	index@(triton_poi_fused__native_batch_norm_legit_no_training_hardtanh_7)
        /*002c*/ 	.word	0x00000000
.L_9:


//--------------------- .nv.info.triton_poi_fused__native_batch_norm_legit_no_training_hardtanh_7 --------------------------
	.section	.nv.info.triton_poi_fused__native_batch_norm_legit_no_training_hardtanh_7,"",@"SHT_CUDA_INFO"
	.sectionflags	@""
	.align	4


	//----- nvinfo : EIATTR_CUDA_API_VERSION
	.align		4
        /*0000*/ 	.byte	0x04, 0x37
        /*0002*/ 	.short	(.L_11 - .L_10)
.L_10:
        /*0004*/ 	.word	0x0000007c


	//----- nvinfo : EIATTR_KPARAM_INFO
	.align		4
.L_11:
        /*0008*/ 	.byte	0x04, 0x17
        /*000a*/ 	.short	(.L_13 - .L_12)
.L_12:
        /*000c*/ 	.word	0x00000000
        /*0010*/ 	.short	0x0006
        /*0012*/ 	.short	0x0030
        /*0014*/ 	.byte	0x00, 0xf0, 0x11, 0x00


	//----- nvinfo : EIATTR_KPARAM_INFO
	.align		4
.L_13:
        /*0018*/ 	.byte	0x04, 0x17
        /*001a*/ 	.short	(.L_15 - .L_14)
.L_14:
        /*001c*/ 	.word	0x00000000
        /*0020*/ 	.short	0x0005
        /*0022*/ 	.short	0x0028
        /*0024*/ 	.byte	0x00, 0xf4, 0x21, 0x00


	//----- nvinfo : EIATTR_KPARAM_INFO
	.align		4
.L_15:
        /*0028*/ 	.byte	0x04, 0x17
        /*002a*/ 	.short	(.L_17 - .L_16)
.L_16:
        /*002c*/ 	.word	0x00000000
        /*0030*/ 	.short	0x0004
        /*0032*/ 	.short	0x0020
        /*0034*/ 	.byte	0x00, 0xf4, 0x21, 0x00


	//----- nvinfo : EIATTR_KPARAM_INFO
	.align		4
.L_17:
        /*0038*/ 	.byte	0x04, 0x17
        /*003a*/ 	.short	(.L_19 - .L_18)
.L_18:
        /*003c*/ 	.word	0x00000000
        /*0040*/ 	.short	0x0003
        /*0042*/ 	.short	0x0018
        /*0044*/ 	.byte	0x00, 0xf4, 0x21, 0x00


	//----- nvinfo : EIATTR_KPARAM_INFO
	.align		4
.L_19:
        /*0048*/ 	.byte	0x04, 0x17
        /*004a*/ 	.short	(.L_21 - .L_20)
.L_20:
        /*004c*/ 	.word	0x00000000
        /*0050*/ 	.short	0x0002
        /*0052*/ 	.short	0x0010
        /*0054*/ 	.byte	0x00, 0xf4, 0x21, 0x00


	//----- nvinfo : EIATTR_KPARAM_INFO
	.align		4
.L_21:
        /*0058*/ 	.byte	0x04, 0x17
        /*005a*/ 	.short	(.L_23 - .L_22)
.L_22:
        /*005c*/ 	.word	0x00000000
        /*0060*/ 	.short	0x0001
        /*0062*/ 	.short	0x0008
        /*0064*/ 	.byte	0x00, 0xf4, 0x21, 0x00


	//----- nvinfo : EIATTR_KPARAM_INFO
	.align		4
.L_23:
        /*0068*/ 	.byte	0x04, 0x17
        /*006a*/ 	.short	(.L_25 - .L_24)
.L_24:
        /*006c*/ 	.word	0x00000000
        /*0070*/ 	.short	0x0000
        /*0072*/ 	.short	0x0000
        /*0074*/ 	.byte	0x00, 0xf4, 0x21, 0x00


	//----- nvinfo : EIATTR_SPARSE_MMA_MASK
	.align		4
.L_25:
        /*0078*/ 	.byte	0x03, 0x50
        /*007a*/ 	.short	0x0000


	//----- nvinfo : EIATTR_MAXREG_COUNT
	.align		4
        /*007c*/ 	.byte	0x03, 0x1b
        /*007e*/ 	.short	0x00ff


	//----- nvinfo : EIATTR_EXIT_INSTR_OFFSETS
	.align		4
        /*0080*/ 	.byte	0x04, 0x1c
        /*0082*/ 	.short	(.L_27 - .L_26)


	//   ....[0]....
.L_26:
        /*0084*/ 	.word	0x00000320


	//----- nvinfo : EIATTR_REQNTID
	.align		4
.L_27:
        /*0088*/ 	.byte	0x04, 0x10
        /*008a*/ 	.short	(.L_29 - .L_28)
.L_28:
        /*008c*/ 	.word	0x00000080
        /*0090*/ 	.word	0x00000001
        /*0094*/ 	.word	0x00000001


	//----- nvinfo : EIATTR_CBANK_PARAM_SIZE
	.align		4
.L_29:
        /*0098*/ 	.byte	0x03, 0x19
        /*009a*/ 	.short	0x0034


	//----- nvinfo : EIATTR_PARAM_CBANK
	.align		4
        /*009c*/ 	.byte	0x04, 0x0a
        /*009e*/ 	.short	(.L_31 - .L_30)
	.align		4
.L_30:
        /*00a0*/ 	.word	index@(.nv.constant0.triton_poi_fused__native_batch_norm_legit_no_training_hardtanh_7)
        /*00a4*/ 	.short	0x0210
        /*00a6*/ 	.short	0x0034


	//----- nvinfo : EIATTR_SW_WAR
	.align		4
.L_31:
        /*00a8*/ 	.byte	0x04, 0x36
        /*00aa*/ 	.short	(.L_33 - .L_32)
.L_32:
        /*00ac*/ 	.word	0x00000008
.L_33:


//--------------------- .nv.callgraph             --------------------------
	.section	.nv.callgraph,"",@"SHT_CUDA_CALLGRAPH"
	.align	4
	.sectionentsize	8
	.align		4
        /*0000*/ 	.word	0x00000000
	.align		4
        /*0004*/ 	.word	0xffffffff
	.align		4
        /*0008*/ 	.word	0x00000000
	.align		4
        /*000c*/ 	.word	0xfffffffe
	.align		4
        /*0010*/ 	.word	0x00000000
	.align		4
        /*0014*/ 	.word	0xfffffffd
	.align		4
        /*0018*/ 	.word	0x00000000
	.align		4
        /*001c*/ 	.word	0xfffffffc


//--------------------- .nv.constant4             --------------------------
	.section	.nv.constant4,"a",@progbits
	.align	8
	.align		8
.nv.constant4:
        /*0000*/ 	.dword	_$_str
	.align		8
        /*0008*/ 	.dword	_$_str_$_2


//--------------------- .text.triton_poi_fused__native_batch_norm_legit_no_training_hardtanh_7 --------------------------
	.section	.text.triton_poi_fused__native_batch_norm_legit_no_training_hardtanh_7,"ax",@progbits
	.align	128
        .global         triton_poi_fused__native_batch_norm_legit_no_training_hardtanh_7
        .type           triton_poi_fused__native_batch_norm_legit_no_training_hardtanh_7,@function
        .size           triton_poi_fused__native_batch_norm_legit_no_training_hardtanh_7,(.L_x_1 - triton_poi_fused__native_batch_norm_legit_no_training_hardtanh_7)
        .other          triton_poi_fused__native_batch_norm_legit_no_training_hardtanh_7,@"STO_CUDA_ENTRY STV_DEFAULT"
triton_poi_fused__native_batch_norm_legit_no_training_hardtanh_7:
.text.triton_poi_fused__native_batch_norm_legit_no_training_hardtanh_7:
[----:B------:R-:W-:Y:S01]  /*0000*/  LDC R1, c[0x0][0x28] ;  /* 0x00000a00ff017b82 */ /* 0x000fe20000000800 */
[----:B------:R-:W1:Y:S07]  /*0010*/  S2R R0, SR_TID.X ;  /* 0x0000000000007919 */ /* 0x000e6e0000002100 */
[----:B------:R-:W2:Y:S01]  /*0020*/  LDC.64 R6, c[0x0][0x220] ;  /* 0x00008800ff067b82 */ /* 0x000ea20000000a00 */
[----:B------:R-:W-:Y:S01]  /*0030*/  ULDC.64 UR4, c[0x0][0x208] ;  /* 0x0000820000047ab9 */ /* 0x000fe20000000a00 */
[----:B------:R-:W3:Y:S06]  /*0040*/  S2R R3, SR_CTAID.X ;  /* 0x0000000000037919 */ /* 0x000eec0000002500 */
[----:B------:R-:W4:Y:S08]  /*0050*/  LDC.64 R4, c[0x0][0x218] ;  /* 0x00008600ff047b82 */ /* 0x000f300000000a00 */
[----:B------:R-:W5:Y:S08]  /*0060*/  LDC.64 R8, c[0x0][0x228] ;  /* 0x00008a00ff087b82 */ /* 0x000f700000000a00 */
[----:B------:R-:W5:Y:S01]  /*0070*/  LDC.64 R10, c[0x0][0x230] ;  /* 0x00008c00ff0a7b82 */ /* 0x000f620000000a00 */
[----:B-1----:R-:W-:-:S02]  /*0080*/  LOP3.LUT R0, R0, 0x7f, RZ, 0xc0, !PT ;  /* 0x0000007f00007812 */ /* 0x002fc400078ec0ff */
[----:B---3--:R-:W-:-:S03]  /*0090*/  SHF.R.S32.HI R2, RZ, 0x18, R3 ;  /* 0x00000018ff027819 */ /* 0x008fc60000011403 */
[----:B------:R-:W-:Y:S01]  /*00a0*/  IMAD R0, R3, 0x80, R0 ;  /* 0x0000008003007824 */ /* 0x000fe200078e0200 */
[----:B------:R-:W-:-:S04]  /*00b0*/  SGXT R3, R2, 0x1 ;  /* 0x000000010203781a */ /* 0x000fc80000000200 */
[----:B------:R-:W-:-:S04]  /*00c0*/  LEA.HI R3, R3, R0, RZ, 0x8 ;  /* 0x0000000003037211 */ /* 0x000fc800078f40ff */
[----:B------:R-:W-:-:S04]  /*00d0*/  SHF.R.S32.HI R3, RZ, 0x8, R3 ;  /* 0x00000008ff037819 */ /* 0x000fc80000011403 */
[----:B------:R-:W-:-:S04]  /*00e0*/  LEA.HI R2, R3, R3, RZ, 0x5 ;  /* 0x0000000303027211 */ /* 0x000fc800078f28ff */
[----:B------:R-:W-:-:S04]  /*00f0*/  LOP3.LUT R2, R2, 0xffffffe0, RZ, 0xc0, !PT ;  /* 0xffffffe002027812 */ /* 0x000fc800078ec0ff */
[----:B------:R-:W-:Y:S02]  /*0100*/  IADD3 R13, R3, -R2, RZ ;  /* 0x80000002030d7210 */ /* 0x000fe40007ffe0ff */
[----:B------:R-:W1:Y:S03]  /*0110*/  LDC.64 R2, c[0x0][0x210] ;  /* 0x00008400ff027b82 */ /* 0x000e660000000a00 */
[----:B--2---:R-:W-:-:S06]  /*0120*/  IMAD.WIDE R6, R13, 0x4, R6 ;  /* 0x000000040d067825 */ /* 0x004fcc00078e0206 */
[----:B------:R-:W2:Y:S01]  /*0130*/  LDG.E.EL R6, desc[UR4][R6.64] ;  /* 0x0000000406067981 */ /* 0x000ea2000c2e1900 */
[----:B----4-:R-:W-:-:S04]  /*0140*/  IMAD.WIDE R4, R13, 0x4, R4 ;  /* 0x000000040d047825 */ /* 0x010fc800078e0204 */
[C---:B-----5:R-:W-:Y:S02]  /*0150*/  IMAD.WIDE R8, R13.reuse, 0x4, R8 ;  /* 0x000000040d087825 */ /* 0x060fe400078e0208 */
[----:B------:R3:W4:Y:S02]  /*0160*/  LDG.E.EL R5, desc[UR4][R4.64] ;  /* 0x0000000404057981 */ /* 0x000724000c2e1900 */
[----:B0-----:R-:W-:Y:S02]  /*0170*/  IMAD.WIDE R10, R13, 0x4, R10 ;  /* 0x000000040d0a7825 */ /* 0x001fe400078e020a */
[----:B------:R-:W5:Y:S02]  /*0180*/  LDG.E.EL R8, desc[UR4][R8.64] ;  /* 0x0000000408087981 */ /* 0x000f64000c2e1900 */
[----:B-1----:R-:W-:Y:S02]  /*0190*/  IMAD.WIDE R2, R0, 0x4, R2 ;  /* 0x0000000400027825 */ /* 0x002fe400078e0202 */
[----:B------:R-:W5:Y:S04]  /*01a0*/  LDG.E.EL R11, desc[UR4][R10.64] ;  /* 0x000000040a0b7981 */ /* 0x000f68000c2e1900 */
[----:B------:R-:W4:Y:S01]  /*01b0*/  LDG.E R2, desc[UR4][R2.64] ;  /* 0x0000000402027981 */ /* 0x000f22000c1e1900 */
[----:B---3--:R-:W-:-:S02]  /*01c0*/  IMAD.MOV.U32 R4, RZ, RZ, 0x3e800000 ;  /* 0x3e800000ff047424 */ /* 0x008fc400078e00ff */
[----:B--2---:R-:W-:-:S04]  /*01d0*/  FADD R6, R6, 9.9999997473787516356e-06 ;  /* 0x3727c5ac06067421 */ /* 0x004fc80000000000 */
[----:B------:R-:W0:Y:S02]  /*01e0*/  MUFU.SQRT R7, R6 ;  /* 0x0000000600077308 */ /* 0x000e240000002000 */
[C---:B0-----:R-:W-:Y:S02]  /*01f0*/  FSETP.GT.AND P0, PT, R7.reuse, 8.50705917302346158658e+37, PT ;  /* 0x7e8000000700780b */ /* 0x041fe40003f04000 */
[----:B------:R-:W-:-:S11]  /*0200*/  FSETP.GEU.AND P1, PT, R7, 1.175494350822287508e-38, PT ;  /* 0x008000000700780b */ /* 0x000fd60003f2e000 */
[----:B------:R-:W-:-:S04]  /*0210*/  @P0 FMUL R7, R7, 0.25 ;  /* 0x3e80000007070820 */ /* 0x000fc80000400000 */
[----:B------:R-:W-:-:S06]  /*0220*/  @!P1 FMUL R7, R7, 16777216 ;  /* 0x4b80000007079820 */ /* 0x000fcc0000400000 */
[----:B------:R-:W0:Y:S01]  /*0230*/  MUFU.RCP R7, R7 ;  /* 0x0000000700077308 */ /* 0x000e220000001000 */
[----:B------:R-:W-:Y:S01]  /*0240*/  FSEL R4, R4, 1, P0 ;  /* 0x3f80000004047808 */ /* 0x000fe20000000000 */
[----:B----4-:R-:W-:-:S04]  /*0250*/  FADD R2, R2, -R5 ;  /* 0x8000000502027221 */ /* 0x010fc80000000000 */
[----:B------:R-:W-:-:S04]  /*0260*/  @!P1 FMUL R4, R4, 16777216 ;  /* 0x4b80000004049820 */ /* 0x000fc80000400000 */
[----:B0-----:R-:W-:-:S04]  /*0270*/  FMUL R3, R7, R4 ;  /* 0x0000000407037220 */ /* 0x001fc80000400000 */
[----:B------:R-:W-:-:S04]  /*0280*/  FMUL R2, R2, R3 ;  /* 0x0000000302027220 */ /* 0x000fc80000400000 */
[----:B-----5:R-:W-:Y:S02]  /*0290*/  FFMA R8, R8, R2, R11 ;  /* 0x0000000208087223 */ /* 0x020fe4000000000b */
[----:B------:R-:W0:Y:S03]  /*02a0*/  LDC.64 R2, c[0x0][0x238] ;  /* 0x00008e00ff027b82 */ /* 0x000e260000000a00 */
[----:B------:R-:W-:-:S04]  /*02b0*/  FSETP.GTU.AND P0, PT, R8, RZ, PT ;  /* 0x000000ff0800720b */ /* 0x000fc80003f0c000 */
[----:B------:R-:W-:-:S04]  /*02c0*/  FSEL R5, R8, RZ, P0 ;  /* 0x000000ff08057208 */ /* 0x000fc80000000000 */
[C---:B------:R-:W-:Y:S02]  /*02d0*/  FSETP.GEU.AND P1, PT, R5.reuse, 6, PT ;  /* 0x40c000000500780b */ /* 0x040fe40003f2e000 */
[----:B------:R-:W-:Y:S01]  /*02e0*/  FSETP.NAN.AND P0, PT, R5, R5, PT ;  /* 0x000000050500720b */ /* 0x000fe20003f08000 */
[----:B0-----:R-:W-:-:S10]  /*02f0*/  IMAD.WIDE R2, R0, 0x4, R2 ;  /* 0x0000000400027825 */ /* 0x001fd400078e0202 */
[----:B------:R-:W-:-:S05]  /*0300*/  @P1 SEL R5, R5, 0x40c00000, P0 ;  /* 0x40c0000005051807 */ /* 0x000fca0000000000 */
[----:B------:R-:W-:Y:S01]  /*0310*/  STG.E desc[UR4][R2.64], R5 ;  /* 0x0000000502007986 */ /* 0x000fe2000c101904 */
[----:B------:R-:W-:Y:S05]  /*0320*/  EXIT ;  /* 0x000000000000794d */ /* 0x000fea0003800000 */
.L_x_0:
[----:B------:R-:W-:-:S00]  /*0330*/  BRA `(.L_x_0) ;  /* 0xfffffffc00fc7947 */ /* 0x000fc0000383ffff */
[----:B------:R-:W-:-:S00]  /*0340*/  NOP ;  /* 0x0000000000007918 */ /* 0x000fc00000000000 */
        /* <DEDUP_REMOVED lines=11> */
.L_x_1:


//--------------------- .nv.global.init           --------------------------
	.section	.nv.global.init,"aw",@progbits
.nv.global.init:
	.type		_$_str,@object
	.size		_$_str,(_$_str_$_2 - _$_str)
_$_str:
        /*0000*/ 	.byte	0x5f, 0x5f, 0x43, 0x55, 0x44, 0x41, 0x5f, 0x46, 0x54, 0x5a, 0x00
	.type		_$_str_$_2,@object
	.size		_$_str_$_2,(.L_1 - _$_str_$_2)
_$_str_$_2:
        /*000b*/ 	.byte	0x5f, 0x5f, 0x43, 0x55, 0x44, 0x41, 0x5f, 0x50, 0x52, 0x45, 0x43, 0x5f, 0x53, 0x51, 0x52, 0x54
        /*001b*/ 	.byte	0x00
.L_1:


//--------------------- .nv.constant0.triton_poi_fused__native_batch_norm_legit_no_training_hardtanh_7 --------------------------
	.section	.nv.constant0.triton_poi_fused__native_batch_norm_legit_no_training_hardtanh_7,"a",@progbits
	.sectionflags	@""
	.align	4
.nv.constant0.triton_poi_fused__native_batch_norm_legit_no_training_hardtanh_7:
	.zero		580
